//
// Generated by NVIDIA NVVM Compiler
//
// Compiler Build ID: CL-36424714
// Cuda compilation tools, release 13.0, V13.0.88
// Based on NVVM 20.0.0
//

.version 9.0
.target sm_100
.address_size 64

	// .globl	_Z13print_detailsv
.extern .func  (.param .b32 func_retval0) vprintf
(
	.param .b64 vprintf_param_0,
	.param .b64 vprintf_param_1
)
;
.global .align 1 .b8 $str[121] = {116, 104, 114, 101, 97, 100, 73, 100, 120, 46, 120, 32, 58, 32, 37, 100, 44, 32, 116, 104, 114, 101, 97, 100, 73, 100, 120, 46, 121, 32, 58, 32, 37, 100, 44, 32, 116, 104, 114, 101, 97, 100, 105, 100, 120, 46, 122, 32, 58, 32, 37, 100, 32, 44, 32, 98, 108, 111, 99, 107, 68, 105, 109, 46, 120, 32, 58, 32, 37, 100, 44, 32, 98, 108, 111, 99, 107, 68, 105, 109, 46, 121, 32, 58, 32, 37, 100, 44, 32, 103, 114, 105, 100, 68, 105, 109, 46, 120, 32, 58, 32, 37, 100, 44, 32, 103, 114, 105, 100, 68, 105, 109, 46, 122, 32, 58, 32, 37, 100, 10};
.global .align 1 .b8 $str$1[29] = {116, 104, 114, 101, 97, 100, 73, 100, 120, 32, 58, 32, 37, 100, 44, 32, 118, 97, 108, 117, 101, 32, 58, 32, 37, 100, 32, 10};
.global .align 1 .b8 $str$2[63] = {116, 104, 114, 101, 97, 100, 73, 100, 120, 46, 120, 58, 32, 37, 100, 44, 32, 98, 108, 111, 99, 107, 73, 100, 120, 46, 120, 58, 32, 37, 100, 32, 44, 32, 103, 108, 111, 98, 97, 108, 32, 73, 100, 32, 58, 32, 37, 100, 44, 32, 118, 97, 108, 117, 101, 32, 58, 32, 37, 100, 32, 10};

.visible .entry _Z13print_detailsv()
{
	.local .align 8 .b8 	__local_depot0[32];
	.reg .b64 	%SP;
	.reg .b64 	%SPL;
	.reg .b32 	%r<10>;
	.reg .b64 	%rd<5>;

	mov.u64 	%SPL, __local_depot0;
	cvta.local.u64 	%SP, %SPL;
	add.u64 	%rd1, %SP, 0;
	add.u64 	%rd2, %SPL, 0;
	mov.u32 	%r1, %tid.x;
	mov.u32 	%r2, %tid.y;
	mov.u32 	%r3, %tid.z;
	mov.u32 	%r4, %ntid.x;
	mov.u32 	%r5, %ntid.y;
	mov.u32 	%r6, %nctaid.x;
	mov.u32 	%r7, %nctaid.y;
	st.local.v2.u32 	[%rd2], {%r1, %r2};
	st.local.v2.u32 	[%rd2+8], {%r3, %r4};
	st.local.v2.u32 	[%rd2+16], {%r5, %r6};
	st.local.u32 	[%rd2+24], %r7;
	mov.u64 	%rd3, $str;
	cvta.global.u64 	%rd4, %rd3;
	{ // callseq 0, 0
	.param .b64 param0;
	st.param.b64 	[param0], %rd4;
	.param .b64 param1;
	st.param.b64 	[param1], %rd1;
	.param .b32 retval0;
	call.uni (retval0), 
	vprintf, 
	(
	param0, 
	param1
	);
	ld.param.b32 	%r8, [retval0];
	} // callseq 0
	ret;

}
	// .globl	_Z25unique_idx_calc_threadIdxPi
.visible .entry _Z25unique_idx_calc_threadIdxPi(
	.param .u64 .ptr .align 1 _Z25unique_idx_calc_threadIdxPi_param_0
)
{
	.local .align 8 .b8 	__local_depot1[8];
	.reg .b64 	%SP;
	.reg .b64 	%SPL;
	.reg .b32 	%r<5>;
	.reg .b64 	%rd<9>;

	mov.u64 	%SPL, __local_depot1;
	cvta.local.u64 	%SP, %SPL;
	ld.param.u64 	%rd1, [_Z25unique_idx_calc_threadIdxPi_param_0];
	cvta.to.global.u64 	%rd2, %rd1;
	add.u64 	%rd3, %SP, 0;
	add.u64 	%rd4, %SPL, 0;
	mov.u32 	%r1, %tid.x;
	mul.wide.u32 	%rd5, %r1, 4;
	add.s64 	%rd6, %rd2, %rd5;
	ld.global.u32 	%r2, [%rd6];
	st.local.v2.u32 	[%rd4], {%r1, %r2};
	mov.u64 	%rd7, $str$1;
	cvta.global.u64 	%rd8, %rd7;
	{ // callseq 1, 0
	.param .b64 param0;
	st.param.b64 	[param0], %rd8;
	.param .b64 param1;
	st.param.b64 	[param1], %rd3;
	.param .b32 retval0;
	call.uni (retval0), 
	vprintf, 
	(
	param0, 
	param1
	);
	ld.param.b32 	%r3, [retval0];
	} // callseq 1
	ret;

}
	// .globl	_Z25unique_gid_calc_threadIdxPi
.visible .entry _Z25unique_gid_calc_threadIdxPi(
	.param .u64 .ptr .align 1 _Z25unique_gid_calc_threadIdxPi_param_0
)
{
	.local .align 16 .b8 	__local_depot2[16];
	.reg .b64 	%SP;
	.reg .b64 	%SPL;
	.reg .b32 	%r<8>;
	.reg .b64 	%rd<9>;

	mov.u64 	%SPL, __local_depot2;
	cvta.local.u64 	%SP, %SPL;
	ld.param.u64 	%rd1, [_Z25unique_gid_calc_threadIdxPi_param_0];
	cvta.to.global.u64 	%rd2, %rd1;
	add.u64 	%rd3, %SP, 0;
	add.u64 	%rd4, %SPL, 0;
	mov.u32 	%r1, %tid.x;
	mov.u32 	%r2, %ctaid.x;
	mov.u32 	%r3, %ntid.x;
	mad.lo.s32 	%r4, %r2, %r3, %r1;
	mul.wide.s32 	%rd5, %r4, 4;
	add.s64 	%rd6, %rd2, %rd5;
	ld.global.u32 	%r5, [%rd6];
	st.local.v4.u32 	[%rd4], {%r1, %r2, %r4, %r5};
	mov.u64 	%rd7, $str$2;
	cvta.global.u64 	%rd8, %rd7;
	{ // callseq 2, 0
	.param .b64 param0;
	st.param.b64 	[param0], %rd8;
	.param .b64 param1;
	st.param.b64 	[param1], %rd3;
	.param .b32 retval0;
	call.uni (retval0), 
	vprintf, 
	(
	param0, 
	param1
	);
	ld.param.b32 	%r6, [retval0];
	} // callseq 2
	ret;

}


// ===== COMPILED SASS (sm_100) =====

	.target	sm_100

	.elftype	@"ET_EXEC"


//--------------------- .note.nv.tkinfo           --------------------------
	.section	.note.nv.tkinfo,"",@"SHT_NOTE"
	.sectionflags	@"SHF_NOTE_NV_TKINFO"
	.tkinfo
        /*0018*/ 	.word	0x00000002
        /*0030*/ 	.string	""
        /*0030*/ 	.string	"ptxas"
        /*0030*/ 	.string	"Cuda compilation tools, release 13.0, V13.0.88"
        /*0030*/ 	.string	"Build cuda_13.0.r13.0/compiler.36424714_0"
        /*0030*/ 	.string	"-arch sm_100 -m 64 "



//--------------------- .note.nv.cuinfo           --------------------------
	.section	.note.nv.cuinfo,"",@"SHT_NOTE"
	.sectionflags	@"SHF_NOTE_NV_CUINFO"
        /*0018*/ 	.short	0x0002
        /*001a*/ 	.short	0x0064
        /*001c*/ 	.short	0x0082
	.zero		2


//--------------------- .nv.info                  --------------------------
	.section	.nv.info,"",@"SHT_CUDA_INFO"
	.align	4


	//----- nvinfo : EIATTR_REGCOUNT
	.align		4
        /*0000*/ 	.byte	0x04, 0x2f
        /*0002*/ 	.short	(.L_4 - .L_3)
	.align		4
.L_3:
        /*0004*/ 	.word	index@(_Z13print_detailsv)
        /*0008*/ 	.word	0x00000018


	//----- nvinfo : EIATTR_FRAME_SIZE
	.align		4
.L_4:
        /*000c*/ 	.byte	0x04, 0x11
        /*000e*/ 	.short	(.L_6 - .L_5)
	.align		4
.L_5:
        /*0010*/ 	.word	index@(_Z13print_detailsv)
        /*0014*/ 	.word	0x00000020


	//----- nvinfo : EIATTR_REGCOUNT
	.align		4
.L_6:
        /*0018*/ 	.byte	0x04, 0x2f
        /*001a*/ 	.short	(.L_8 - .L_7)
	.align		4
.L_7:
        /*001c*/ 	.word	index@(_Z25unique_idx_calc_threadIdxPi)
        /*0020*/ 	.word	0x00000018


	//----- nvinfo : EIATTR_FRAME_SIZE
	.align		4
.L_8:
        /*0024*/ 	.byte	0x04, 0x11
        /*0026*/ 	.short	(.L_10 - .L_9)
	.align		4
.L_9:
        /*0028*/ 	.word	index@(_Z25unique_idx_calc_threadIdxPi)
        /*002c*/ 	.word	0x00000008


	//----- nvinfo : EIATTR_REGCOUNT
	.align		4
.L_10:
        /*0030*/ 	.byte	0x04, 0x2f
        /*0032*/ 	.short	(.L_12 - .L_11)
	.align		4
.L_11:
        /*0034*/ 	.word	index@(_Z25unique_gid_calc_threadIdxPi)
        /*0038*/ 	.word	0x00000018


	//----- nvinfo : EIATTR_FRAME_SIZE
	.align		4
.L_12:
        /*003c*/ 	.byte	0x04, 0x11
        /*003e*/ 	.short	(.L_14 - .L_13)
	.align		4
.L_13:
        /*0040*/ 	.word	index@(_Z25unique_gid_calc_threadIdxPi)
        /*0044*/ 	.word	0x00000010


	//----- nvinfo : EIATTR_MIN_STACK_SIZE
	.align		4
.L_14:
        /*0048*/ 	.byte	0x04, 0x12
        /*004a*/ 	.short	(.L_16 - .L_15)
	.align		4
.L_15:
        /*004c*/ 	.word	index@(_Z25unique_gid_calc_threadIdxPi)
        /*0050*/ 	.word	0x00000010


	//----- nvinfo : EIATTR_MIN_STACK_SIZE
	.align		4
.L_16:
        /*0054*/ 	.byte	0x04, 0x12
        /*0056*/ 	.short	(.L_18 - .L_17)
	.align		4
.L_17:
        /*0058*/ 	.word	index@(_Z25unique_idx_calc_threadIdxPi)
        /*005c*/ 	.word	0x00000008


	//----- nvinfo : EIATTR_MIN_STACK_SIZE
	.align		4
.L_18:
        /*0060*/ 	.byte	0x04, 0x12
        /*0062*/ 	.short	(.L_20 - .L_19)
	.align		4
.L_19:
        /*0064*/ 	.word	index@(_Z13print_detailsv)
        /*0068*/ 	.word	0x00000020
.L_20:


//--------------------- .nv.compat                --------------------------
	.section	.nv.compat,"",@"SHT_CUDA_COMPAT_INFO"
	.align	4
        /*0000*/ 	.byte	0x02, 0x09, 0x00, 0x00, 0x02, 0x02, 0x01, 0x00, 0x02, 0x05, 0x05, 0x00, 0x03, 0x07, 0x01, 0x01
        /*0010*/ 	.byte	0x02, 0x03, 0x00, 0x00, 0x02, 0x06, 0x01, 0x00, 0x04, 0x0b, 0x08, 0x00, 0x09, 0x00, 0x00, 0x00
        /*0020*/ 	.byte	0x00, 0x00, 0x00, 0x00


//--------------------- .nv.info._Z25unique_gid_calc_threadIdxPi --------------------------
	.section	.nv.info._Z25unique_gid_calc_threadIdxPi,"",@"SHT_CUDA_INFO"
	.sectionflags	@""
	.align	4


	//----- nvinfo : EIATTR_CUDA_API_VERSION
	.align		4
        /*0000*/ 	.byte	0x04, 0x37
        /*0002*/ 	.short	(.L_22 - .L_21)
.L_21:
        /*0004*/ 	.word	0x00000082


	//----- nvinfo : EIATTR_KPARAM_INFO
	.align		4
.L_22:
        /*0008*/ 	.byte	0x04, 0x17
        /*000a*/ 	.short	(.L_24 - .L_23)
.L_23:
        /*000c*/ 	.word	0x00000000
        /*0010*/ 	.short	0x0000
        /*0012*/ 	.short	0x0000
        /*0014*/ 	.byte	0x00, 0xf5, 0x21, 0x00


	//----- nvinfo : EIATTR_SPARSE_MMA_MASK
	.align		4
.L_24:
        /*0018*/ 	.byte	0x03, 0x50
        /*001a*/ 	.short	0x0000


	//----- nvinfo : EIATTR_MAXREG_COUNT
	.align		4
        /*001c*/ 	.byte	0x03, 0x1b
        /*001e*/ 	.short	0x00ff


	//----- nvinfo : EIATTR_EXTERNS
	.align		4
        /*0020*/ 	.byte	0x04, 0x0f
        /*0022*/ 	.short	(.L_26 - .L_25)


	//   ....[0]....
	.align		4
.L_25:
        /*0024*/ 	.word	index@(vprintf)


	//----- nvinfo : EIATTR_MERCURY_ISA_VERSION
	.align		4
.L_26:
        /*0028*/ 	.byte	0x03, 0x5f
        /*002a*/ 	.short	0x0101


	//----- nvinfo : EIATTR_VRC_CTA_INIT_COUNT
	.align		4
        /*002c*/ 	.byte	0x02, 0x4a
	.zero		1
	.zero		1


	//----- nvinfo : EIATTR_SYSCALL_OFFSETS
	.align		4
        /*0030*/ 	.byte	0x04, 0x46
        /*0032*/ 	.short	(.L_28 - .L_27)


	//   ....[0]....
.L_27:
        /*0034*/ 	.word	0x00000150


	//----- nvinfo : EIATTR_EXIT_INSTR_OFFSETS
	.align		4
.L_28:
        /*0038*/ 	.byte	0x04, 0x1c
        /*003a*/ 	.short	(.L_30 - .L_29)


	//   ....[0]....
.L_29:
        /*003c*/ 	.word	0x00000160


	//----- nvinfo : EIATTR_CBANK_PARAM_SIZE
	.align		4
.L_30:
        /*0040*/ 	.byte	0x03, 0x19
        /*0042*/ 	.short	0x0008


	//----- nvinfo : EIATTR_PARAM_CBANK
	.align		4
        /*0044*/ 	.byte	0x04, 0x0a
        /*0046*/ 	.short	(.L_32 - .L_31)
	.align		4
.L_31:
        /*0048*/ 	.word	index@(.nv.constant0._Z25unique_gid_calc_threadIdxPi)
        /*004c*/ 	.short	0x0380
        /*004e*/ 	.short	0x0008


	//----- nvinfo : EIATTR_SW_WAR
	.align		4
.L_32:
        /*0050*/ 	.byte	0x04, 0x36
        /*0052*/ 	.short	(.L_34 - .L_33)
.L_33:
        /*0054*/ 	.word	0x00000008
.L_34:


//--------------------- .nv.info._Z25unique_idx_calc_threadIdxPi --------------------------
	.section	.nv.info._Z25unique_idx_calc_threadIdxPi,"",@"SHT_CUDA_INFO"
	.sectionflags	@""
	.align	4


	//----- nvinfo : EIATTR_CUDA_API_VERSION
	.align		4
        /*0000*/ 	.byte	0x04, 0x37
        /*0002*/ 	.short	(.L_36 - .L_35)
.L_35:
        /*0004*/ 	.word	0x00000082


	//----- nvinfo : EIATTR_KPARAM_INFO
	.align		4
.L_36:
        /*0008*/ 	.byte	0x04, 0x17
        /*000a*/ 	.short	(.L_38 - .L_37)
.L_37:
        /*000c*/ 	.word	0x00000000
        /*0010*/ 	.short	0x0000
        /*0012*/ 	.short	0x0000
        /*0014*/ 	.byte	0x00, 0xf5, 0x21, 0x00


	//----- nvinfo : EIATTR_SPARSE_MMA_MASK
	.align		4
.L_38:
        /*0018*/ 	.byte	0x03, 0x50
        /*001a*/ 	.short	0x0000


	//----- nvinfo : EIATTR_MAXREG_COUNT
	.align		4
        /*001c*/ 	.byte	0x03, 0x1b
        /*001e*/ 	.short	0x00ff


	//----- nvinfo : EIATTR_EXTERNS
	.align		4
        /*0020*/ 	.byte	0x04, 0x0f
        /*0022*/ 	.short	(.L_40 - .L_39)


	//   ....[0]....
	.align		4
.L_39:
        /*0024*/ 	.word	index@(vprintf)


	//----- nvinfo : EIATTR_MERCURY_ISA_VERSION
	.align		4
.L_40:
        /*0028*/ 	.byte	0x03, 0x5f
        /*002a*/ 	.short	0x0101


	//----- nvinfo : EIATTR_VRC_CTA_INIT_COUNT
	.align		4
        /*002c*/ 	.byte	0x02, 0x4a
	.zero		1
	.zero		1


	//----- nvinfo : EIATTR_SYSCALL_OFFSETS
	.align		4
        /*0030*/ 	.byte	0x04, 0x46
        /*0032*/ 	.short	(.L_42 - .L_41)


	//   ....[0]....
.L_41:
        /*0034*/ 	.word	0x00000120


	//----- nvinfo : EIATTR_EXIT_INSTR_OFFSETS
	.align		4
.L_42:
        /*0038*/ 	.byte	0x04, 0x1c
        /*003a*/ 	.short	(.L_44 - .L_43)


	//   ....[0]....
.L_43:
        /*003c*/ 	.word	0x00000130


	//----- nvinfo : EIATTR_CBANK_PARAM_SIZE
	.align		4
.L_44:
        /*0040*/ 	.byte	0x03, 0x19
        /*0042*/ 	.short	0x0008


	//----- nvinfo : EIATTR_PARAM_CBANK
	.align		4
        /*0044*/ 	.byte	0x04, 0x0a
        /*0046*/ 	.short	(.L_46 - .L_45)
	.align		4
.L_45:
        /*0048*/ 	.word	index@(.nv.constant0._Z25unique_idx_calc_threadIdxPi)
        /*004c*/ 	.short	0x0380
        /*004e*/ 	.short	0x0008


	//----- nvinfo : EIATTR_SW_WAR
	.align		4
.L_46:
        /*0050*/ 	.byte	0x04, 0x36
        /*0052*/ 	.short	(.L_48 - .L_47)
.L_47:
        /*0054*/ 	.word	0x00000008
.L_48:


//--------------------- .nv.info._Z13print_detailsv --------------------------
	.section	.nv.info._Z13print_detailsv,"",@"SHT_CUDA_INFO"
	.sectionflags	@""
	.align	4


	//----- nvinfo : EIATTR_CUDA_API_VERSION
	.align		4
        /*0000*/ 	.byte	0x04, 0x37
        /*0002*/ 	.short	(.L_50 - .L_49)
.L_49:
        /*0004*/ 	.word	0x00000082


	//----- nvinfo : EIATTR_SPARSE_MMA_MASK
	.align		4
.L_50:
        /*0008*/ 	.byte	0x03, 0x50
        /*000a*/ 	.short	0x0000


	//----- nvinfo : EIATTR_MAXREG_COUNT
	.align		4
        /*000c*/ 	.byte	0x03, 0x1b
        /*000e*/ 	.short	0x00ff


	//----- nvinfo : EIATTR_EXTERNS
	.align		4
        /*0010*/ 	.byte	0x04, 0x0f
        /*0012*/ 	.short	(.L_52 - .L_51)


	//   ....[0]....
	.align		4
.L_51:
        /*0014*/ 	.word	index@(vprintf)


	//----- nvinfo : EIATTR_MERCURY_ISA_VERSION
	.align		4
.L_52:
        /*0018*/ 	.byte	0x03, 0x5f
        /*001a*/ 	.short	0x0101


	//----- nvinfo : EIATTR_VRC_CTA_INIT_COUNT
	.align		4
        /*001c*/ 	.byte	0x02, 0x4a
	.zero		1
	.zero		1


	//----- nvinfo : EIATTR_SYSCALL_OFFSETS
	.align		4
        /*0020*/ 	.byte	0x04, 0x46
        /*0022*/ 	.short	(.L_54 - .L_53)


	//   ....[0]....
.L_53:
        /*0024*/ 	.word	0x00000170


	//----- nvinfo : EIATTR_EXIT_INSTR_OFFSETS
	.align		4
.L_54:
        /*0028*/ 	.byte	0x04, 0x1c
        /*002a*/ 	.short	(.L_56 - .L_55)


	//   ....[0]....
.L_55:
        /*002c*/ 	.word	0x00000180


	//----- nvinfo : EIATTR_SW_WAR
	.align		4
.L_56:
        /*0030*/ 	.byte	0x04, 0x36
        /*0032*/ 	.short	(.L_58 - .L_57)
.L_57:
        /*0034*/ 	.word	0x00000008
.L_58:


//--------------------- .nv.callgraph             --------------------------
	.section	.nv.callgraph,"",@"SHT_CUDA_CALLGRAPH"
	.align	4
	.sectionentsize	8
	.align		4
        /*0000*/ 	.word	0x00000000
	.align		4
        /*0004*/ 	.word	0xffffffff
	.align		4
        /*0008*/ 	.word	index@(_Z25unique_gid_calc_threadIdxPi)
	.align		4
        /*000c*/ 	.word	index@(vprintf)
	.align		4
        /*0010*/ 	.word	index@(_Z25unique_idx_calc_threadIdxPi)
	.align		4
        /*0014*/ 	.word	index@(vprintf)
	.align		4
        /*0018*/ 	.word	index@(_Z13print_detailsv)
	.align		4
        /*001c*/ 	.word	index@(vprintf)
	.align		4
        /*0020*/ 	.word	0x00000000
	.align		4
        /*0024*/ 	.word	0xfffffffe
	.align		4
        /*0028*/ 	.word	0x00000000
	.align		4
        /*002c*/ 	.word	0xfffffffd
	.align		4
        /*0030*/ 	.word	0x00000000
	.align		4
        /*0034*/ 	.word	0xfffffffc


//--------------------- .nv.constant4             --------------------------
	.section	.nv.constant4,"a",@progbits
	.align	8
	.align		8
.nv.constant4:
        /*0000*/ 	.dword	vprintf
	.align		8
        /*0008*/ 	.dword	$str
	.align		8
        /*0010*/ 	.dword	$str$1
	.align		8
        /*0018*/ 	.dword	$str$2


//--------------------- .text._Z25unique_gid_calc_threadIdxPi --------------------------
	.section	.text._Z25unique_gid_calc_threadIdxPi,"ax",@progbits
	.align	128
        .global         _Z25unique_gid_calc_threadIdxPi
        .type           _Z25unique_gid_calc_threadIdxPi,@function
        .size           _Z25unique_gid_calc_threadIdxPi,(.L_x_6 - _Z25unique_gid_calc_threadIdxPi)
        .other          _Z25unique_gid_calc_threadIdxPi,@"STO_CUDA_ENTRY STV_DEFAULT"
_Z25unique_gid_calc_threadIdxPi:
.text._Z25unique_gid_calc_threadIdxPi:
[----:B------:R-:W0:Y:S01]  /*0000*/  LDC R1, c[0x0][0x37c] ;  /* 0x0000df00ff017b82 */ /* 0x000e220000000800 */
[----:B------:R-:W1:Y:S07]  /*0010*/  S2R R12, SR_TID.X ;  /* 0x00000000000c7919 */ /* 0x000e6e0000002100 */
[----:B------:R-:W2:Y:S01]  /*0020*/  LDC.64 R2, c[0x0][0x380] ;  /* 0x0000e000ff027b82 */ /* 0x000ea20000000a00 */
[----:B------:R-:W3:Y:S01]  /*0030*/  LDCU UR6, c[0x0][0x2fc] ;  /* 0x00005f80ff0677ac */ /* 0x000ee20008000800 */
[----:B0-----:R-:W-:Y:S01]  /*0040*/  VIADD R1, R1, 0xfffffff0 ;  /* 0xfffffff001017836 */ /* 0x001fe20000000000 */
[----:B------:R-:W1:Y:S01]  /*0050*/  S2R R13, SR_CTAID.X ;  /* 0x00000000000d7919 */ /* 0x000e620000002500 */
[----:B------:R-:W1:Y:S01]  /*0060*/  LDCU UR7, c[0x0][0x360] ;  /* 0x00006c00ff0777ac */ /* 0x000e620008000800 */
[----:B------:R-:W0:Y:S01]  /*0070*/  LDCU.64 UR4, c[0x0][0x358] ;  /* 0x00006b00ff0477ac */ /* 0x000e220008000a00 */
[----:B------:R-:W-:Y:S01]  /*0080*/  MOV R0, 0x0 ;  /* 0x0000000000007802 */ /* 0x000fe20000000f00 */
[----:B------:R-:W4:Y:S01]  /*0090*/  LDCU.64 UR8, c[0x4][0x18] ;  /* 0x01000300ff0877ac */ /* 0x000f220008000a00 */
[----:B-1----:R-:W-:-:S04]  /*00a0*/  IMAD R14, R13, UR7, R12 ;  /* 0x000000070d0e7c24 */ /* 0x002fc8000f8e020c */
[----:B--2---:R-:W-:-:S05]  /*00b0*/  IMAD.WIDE R2, R14, 0x4, R2 ;  /* 0x000000040e027825 */ /* 0x004fca00078e0202 */
[----:B0-----:R-:W2:Y:S01]  /*00c0*/  LDG.E R15, desc[UR4][R2.64] ;  /* 0x00000004020f7981 */ /* 0x001ea2000c1e1900 */
[----:B------:R-:W0:Y:S01]  /*00d0*/  LDCU UR4, c[0x0][0x2f8] ;  /* 0x00005f00ff0477ac */ /* 0x000e220008000800 */
[----:B------:R1:W1:Y:S01]  /*00e0*/  LDC.64 R8, c[0x4][R0] ;  /* 0x0100000000087b82 */ /* 0x0002620000000a00 */
[----:B----4-:R-:W-:Y:S01]  /*00f0*/  IMAD.U32 R4, RZ, RZ, UR8 ;  /* 0x00000008ff047e24 */ /* 0x010fe2000f8e00ff */
[----:B------:R-:W-:Y:S02]  /*0100*/  MOV R5, UR9 ;  /* 0x0000000900057c02 */ /* 0x000fe40008000f00 */
[----:B0-----:R-:W-:-:S04]  /*0110*/  IADD3 R6, P0, PT, R1, UR4, RZ ;  /* 0x0000000401067c10 */ /* 0x001fc8000ff1e0ff */
[----:B---3--:R-:W-:Y:S01]  /*0120*/  IADD3.X R7, PT, PT, RZ, UR6, RZ, P0, !PT ;  /* 0x00000006ff077c10 */ /* 0x008fe200087fe4ff */
[----:B-12---:R0:W-:Y:S08]  /*0130*/  STL.128 [R1], R12 ;  /* 0x0000000c01007387 */ /* 0x0061f00000100c00 */
[----:B------:R-:W-:-:S07]  /*0140*/  LEPC R20, `(.L_x_0) ;  /* 0x000000001014794e */ /* 0x000fce0000000000 */
[----:B0-----:R-:W-:Y:S05]  /*0150*/  CALL.ABS.NOINC R8 ;  /* 0x0000000008007343 */ /* 0x001fea0003c00000 */
.L_x_0:
[----:B------:R-:W-:Y:S05]  /*0160*/  EXIT ;  /* 0x000000000000794d */ /* 0x000fea0003800000 */
.L_x_1:
[----:B------:R-:W-:-:S00]  /*0170*/  BRA `(.L_x_1) ;  /* 0xfffffffc00fc7947 */ /* 0x000fc0000383ffff */
[----:B------:R-:W-:-:S00]  /*0180*/  NOP ;  /* 0x0000000000007918 */ /* 0x000fc00000000000 */
[----:B------:R-:W-:-:S00]  /*0190*/  NOP ;  /* 0x0000000000007918 */ /* 0x000fc00000000000 */
[----:B------:R-:W-:-:S00]  /*01a0*/  NOP ;  /* 0x0000000000007918 */ /* 0x000fc00000000000 */
[----:B------:R-:W-:-:S00]  /*01b0*/  NOP ;  /* 0x0000000000007918 */ /* 0x000fc00000000000 */
[----:B------:R-:W-:-:S00]  /*01c0*/  NOP ;  /* 0x0000000000007918 */ /* 0x000fc00000000000 */
[----:B------:R-:W-:-:S00]  /*01d0*/  NOP ;  /* 0x0000000000007918 */ /* 0x000fc00000000000 */
[----:B------:R-:W-:-:S00]  /*01e0*/  NOP ;  /* 0x0000000000007918 */ /* 0x000fc00000000000 */
[----:B------:R-:W-:-:S00]  /*01f0*/  NOP ;  /* 0x0000000000007918 */ /* 0x000fc00000000000 */
.L_x_6:


//--------------------- .text._Z25unique_idx_calc_threadIdxPi --------------------------
	.section	.text._Z25unique_idx_calc_threadIdxPi,"ax",@progbits
	.align	128
        .global         _Z25unique_idx_calc_threadIdxPi
        .type           _Z25unique_idx_calc_threadIdxPi,@function
        .size           _Z25unique_idx_calc_threadIdxPi,(.L_x_7 - _Z25unique_idx_calc_threadIdxPi)
        .other          _Z25unique_idx_calc_threadIdxPi,@"STO_CUDA_ENTRY STV_DEFAULT"
_Z25unique_idx_calc_threadIdxPi:
.text._Z25unique_idx_calc_threadIdxPi:
[----:B------:R-:W0:Y:S01]  /*0000*/  LDC R1, c[0x0][0x37c] ;  /* 0x0000df00ff017b82 */ /* 0x000e220000000800 */
[----:B------:R-:W1:Y:S07]  /*0010*/  S2R R10, SR_TID.X ;  /* 0x00000000000a7919 */ /* 0x000e6e0000002100 */
[----:B------:R-:W1:Y:S01]  /*0020*/  LDC.64 R2, c[0x0][0x380] ;  /* 0x0000e000ff027b82 */ /* 0x000e620000000a00 */
[----:B------:R-:W2:Y:S01]  /*0030*/  LDCU.64 UR4, c[0x0][0x358] ;  /* 0x00006b00ff0477ac */ /* 0x000ea20008000a00 */
[----:B0-----:R-:W-:Y:S01]  /*0040*/  VIADD R1, R1, 0xfffffff8 ;  /* 0xfffffff801017836 */ /* 0x001fe20000000000 */
[----:B------:R-:W0:Y:S01]  /*0050*/  LDCU.64 UR6, c[0x4][0x10] ;  /* 0x01000200ff0677ac */ /* 0x000e220008000a00 */
[----:B-1----:R-:W-:-:S05]  /*0060*/  IMAD.WIDE.U32 R2, R10, 0x4, R2 ;  /* 0x000000040a027825 */ /* 0x002fca00078e0002 */
[----:B--2---:R-:W2:Y:S01]  /*0070*/  LDG.E R11, desc[UR4][R2.64] ;  /* 0x00000004020b7981 */ /* 0x004ea2000c1e1900 */
[----:B------:R-:W-:Y:S01]  /*0080*/  MOV R0, 0x0 ;  /* 0x0000000000007802 */ /* 0x000fe20000000f00 */
[----:B------:R-:W1:Y:S01]  /*0090*/  LDCU UR4, c[0x0][0x2f8] ;  /* 0x00005f00ff0477ac */ /* 0x000e620008000800 */
[----:B0-----:R-:W-:Y:S01]  /*00a0*/  IMAD.U32 R4, RZ, RZ, UR6 ;  /* 0x00000006ff047e24 */ /* 0x001fe2000f8e00ff */
[----:B------:R-:W-:Y:S01]  /*00b0*/  MOV R5, UR7 ;  /* 0x0000000700057c02 */ /* 0x000fe20008000f00 */
[----:B------:R0:W3:Y:S01]  /*00c0*/  LDC.64 R8, c[0x4][R0] ;  /* 0x0100000000087b82 */ /* 0x0000e20000000a00 */
[----:B------:R-:W4:Y:S01]  /*00d0*/  LDCU UR5, c[0x0][0x2fc] ;  /* 0x00005f80ff0577ac */ /* 0x000f220008000800 */
[----:B-1----:R-:W-:-:S05]  /*00e0*/  IADD3 R6, P0, PT, R1, UR4, RZ ;  /* 0x0000000401067c10 */ /* 0x002fca000ff1e0ff */
[----:B----4-:R-:W-:Y:S01]  /*00f0*/  IMAD.X R7, RZ, RZ, UR5, P0 ;  /* 0x00000005ff077e24 */ /* 0x010fe200080e06ff */
[----:B--23--:R0:W-:Y:S07]  /*0100*/  STL.64 [R1], R10 ;  /* 0x0000000a01007387 */ /* 0x00c1ee0000100a00 */
[----:B------:R-:W-:-:S07]  /*0110*/  LEPC R20, `(.L_x_2) ;  /* 0x000000001014794e */ /* 0x000fce0000000000 */
[----:B0-----:R-:W-:Y:S05]  /*0120*/  CALL.ABS.NOINC R8 ;  /* 0x0000000008007343 */ /* 0x001fea0003c00000 */
.L_x_2:
[----:B------:R-:W-:Y:S05]  /*0130*/  EXIT ;  /* 0x000000000000794d */ /* 0x000fea0003800000 */
.L_x_3:
        /* <DEDUP_REMOVED lines=12> */
.L_x_7:


//--------------------- .text._Z13print_detailsv  --------------------------
	.section	.text._Z13print_detailsv,"ax",@progbits
	.align	128
        .global         _Z13print_detailsv
        .type           _Z13print_detailsv,@function
        .size           _Z13print_detailsv,(.L_x_8 - _Z13print_detailsv)
        .other          _Z13print_detailsv,@"STO_CUDA_ENTRY STV_DEFAULT"
_Z13print_detailsv:
.text._Z13print_detailsv:
[----:B------:R-:W0:Y:S01]  /*0000*/  LDC R1, c[0x0][0x37c] ;  /* 0x0000df00ff017b82 */ /* 0x000e220000000800 */
[----:B------:R-:W1:Y:S01]  /*0010*/  S2R R8, SR_TID.X ;  /* 0x0000000000087919 */ /* 0x000e620000002100 */
[----:B------:R-:W2:Y:S06]  /*0020*/  LDCU UR5, c[0x0][0x2fc] ;  /* 0x00005f80ff0577ac */ /* 0x000eac0008000800 */
[----:B------:R-:W3:Y:S01]  /*0030*/  LDC R11, c[0x0][0x360] ;  /* 0x0000d800ff0b7b82 */ /* 0x000ee20000000800 */
[----:B0-----:R-:W-:Y:S01]  /*0040*/  VIADD R1, R1, 0xffffffe0 ;  /* 0xffffffe001017836 */ /* 0x001fe20000000000 */
[----:B------:R-:W1:Y:S01]  /*0050*/  S2R R9, SR_TID.Y ;  /* 0x0000000000097919 */ /* 0x000e620000002200 */
[----:B------:R-:W-:Y:S01]  /*0060*/  MOV R0, 0x0 ;  /* 0x0000000000007802 */ /* 0x000fe20000000f00 */
[----:B------:R-:W0:Y:S01]  /*0070*/  LDCU UR4, c[0x0][0x2f8] ;  /* 0x00005f00ff0477ac */ /* 0x000e220008000800 */
[----:B------:R-:W3:Y:S03]  /*0080*/  S2R R10, SR_TID.Z ;  /* 0x00000000000a7919 */ /* 0x000ee60000002300 */
[----:B------:R-:W4:Y:S01]  /*0090*/  LDC R12, c[0x0][0x364] ;  /* 0x0000d900ff0c7b82 */ /* 0x000f220000000800 */
[----:B------:R-:W5:Y:S07]  /*00a0*/  LDCU.64 UR6, c[0x4][0x8] ;  /* 0x01000100ff0677ac */ /* 0x000f6e0008000a00 */
[----:B------:R-:W4:Y:S01]  /*00b0*/  LDC R13, c[0x0][0x370] ;  /* 0x0000dc00ff0d7b82 */ /* 0x000f220000000800 */
[----:B0-----:R-:W-:-:S07]  /*00c0*/  IADD3 R6, P0, PT, R1, UR4, RZ ;  /* 0x0000000401067c10 */ /* 0x001fce000ff1e0ff */
[----:B------:R-:W0:Y:S01]  /*00d0*/  LDC R14, c[0x0][0x374] ;  /* 0x0000dd00ff0e7b82 */ /* 0x000e220000000800 */
[----:B-----5:R-:W-:Y:S01]  /*00e0*/  IMAD.U32 R4, RZ, RZ, UR6 ;  /* 0x00000006ff047e24 */ /* 0x020fe2000f8e00ff */
[----:B------:R-:W-:Y:S01]  /*00f0*/  MOV R5, UR7 ;  /* 0x0000000700057c02 */ /* 0x000fe20008000f00 */
[----:B--2---:R-:W-:-:S05]  /*0100*/  IMAD.X R7, RZ, RZ, UR5, P0 ;  /* 0x00000005ff077e24 */ /* 0x004fca00080e06ff */
[----:B------:R2:W5:Y:S01]  /*0110*/  LDC.64 R2, c[0x4][R0] ;  /* 0x0100000000027b82 */ /* 0x0005620000000a00 */
[----:B-1----:R2:W-:Y:S04]  /*0120*/  STL.64 [R1], R8 ;  /* 0x0000000801007387 */ /* 0x0025e80000100a00 */
[----:B---3--:R2:W-:Y:S04]  /*0130*/  STL.64 [R1+0x8], R10 ;  /* 0x0000080a01007387 */ /* 0x0085e80000100a00 */
[----:B----4-:R2:W-:Y:S04]  /*0140*/  STL.64 [R1+0x10], R12 ;  /* 0x0000100c01007387 */ /* 0x0105e80000100a00 */
[----:B0-----:R2:W-:Y:S02]  /*0150*/  STL [R1+0x18], R14 ;  /* 0x0000180e01007387 */ /* 0x0015e40000100800 */
[----:B------:R-:W-:-:S07]  /*0160*/  LEPC R20, `(.L_x_4) ;  /* 0x000000001014794e */ /* 0x000fce0000000000 */
[----:B--2--5:R-:W-:Y:S05]  /*0170*/  CALL.ABS.NOINC R2 ;  /* 0x0000000002007343 */ /* 0x024fea0003c00000 */
.L_x_4:
[----:B------:R-:W-:Y:S05]  /*0180*/  EXIT ;  /* 0x000000000000794d */ /* 0x000fea0003800000 */
.L_x_5:
        /* <DEDUP_REMOVED lines=15> */
.L_x_8:


//--------------------- .nv.global.init           --------------------------
	.section	.nv.global.init,"aw",@progbits
.nv.global.init:
	.type		$str$1,@object
	.size		$str$1,($str$2 - $str$1)
$str$1:
        /*0000*/ 	.byte	0x74, 0x68, 0x72, 0x65, 0x61, 0x64, 0x49, 0x64, 0x78, 0x20, 0x3a, 0x20, 0x25, 0x64, 0x2c, 0x20
        /*0010*/ 	.byte	0x76, 0x61, 0x6c, 0x75, 0x65, 0x20, 0x3a, 0x20, 0x25, 0x64, 0x20, 0x0a, 0x00
	.type		$str$2,@object
	.size		$str$2,($str - $str$2)
$str$2:
        /*001d*/ 	.byte	0x74, 0x68, 0x72, 0x65, 0x61, 0x64, 0x49, 0x64, 0x78, 0x2e, 0x78, 0x3a, 0x20, 0x25, 0x64, 0x2c
        /*002d*/ 	.byte	0x20, 0x62, 0x6c, 0x6f, 0x63, 0x6b, 0x49, 0x64, 0x78, 0x2e, 0x78, 0x3a, 0x20, 0x25, 0x64, 0x20
        /*003d*/ 	.byte	0x2c, 0x20, 0x67, 0x6c, 0x6f, 0x62, 0x61, 0x6c, 0x20, 0x49, 0x64, 0x20, 0x3a, 0x20, 0x25, 0x64
        /*004d*/ 	.byte	0x2c, 0x20, 0x76, 0x61, 0x6c, 0x75, 0x65, 0x20, 0x3a, 0x20, 0x25, 0x64, 0x20, 0x0a, 0x00
	.type		$str,@object
	.size		$str,(.L_0 - $str)
$str:
        /*005c*/ 	.byte	0x74, 0x68, 0x72, 0x65, 0x61, 0x64, 0x49, 0x64, 0x78, 0x2e, 0x78, 0x20, 0x3a, 0x20, 0x25, 0x64
        /*006c*/ 	.byte	0x2c, 0x20, 0x74, 0x68, 0x72, 0x65, 0x61, 0x64, 0x49, 0x64, 0x78, 0x2e, 0x79, 0x20, 0x3a, 0x20
        /*007c*/ 	.byte	0x25, 0x64, 0x2c, 0x20, 0x74, 0x68, 0x72, 0x65, 0x61, 0x64, 0x69, 0x64, 0x78, 0x2e, 0x7a, 0x20
        /*008c*/ 	.byte	0x3a, 0x20, 0x25, 0x64, 0x20, 0x2c, 0x20, 0x62, 0x6c, 0x6f, 0x63, 0x6b, 0x44, 0x69, 0x6d, 0x2e
        /*009c*/ 	.byte	0x78, 0x20, 0x3a, 0x20, 0x25, 0x64, 0x2c, 0x20, 0x62, 0x6c, 0x6f, 0x63, 0x6b, 0x44, 0x69, 0x6d
        /*00ac*/ 	.byte	0x2e, 0x79, 0x20, 0x3a, 0x20, 0x25, 0x64, 0x2c, 0x20, 0x67, 0x72, 0x69, 0x64, 0x44, 0x69, 0x6d
        /*00bc*/ 	.byte	0x2e, 0x78, 0x20, 0x3a, 0x20, 0x25, 0x64, 0x2c, 0x20, 0x67, 0x72, 0x69, 0x64, 0x44, 0x69, 0x6d
        /*00cc*/ 	.byte	0x2e, 0x7a, 0x20, 0x3a, 0x20, 0x25, 0x64, 0x0a, 0x00
.L_0:


//--------------------- .nv.shared.reserved.0     --------------------------
	.section	.nv.shared.reserved.0,"aw",@nobits
	.weak		__nv_reservedSMEM_offset_0_alias
	.size		__nv_reservedSMEM_offset_0_alias, 0, 64
	.other		__nv_reservedSMEM_offset_0_alias,@"STO_CUDA_RESERVED_SHARED STV_DEFAULT"
__nv_reservedSMEM_offset_0_alias:
	.zero		0
	.zero		64


//--------------------- .nv.constant0._Z25unique_gid_calc_threadIdxPi --------------------------
	.section	.nv.constant0._Z25unique_gid_calc_threadIdxPi,"a",@progbits
	.sectionflags	@""
	.align	4
.nv.constant0._Z25unique_gid_calc_threadIdxPi:
	.zero		904


//--------------------- .nv.constant0._Z25unique_idx_calc_threadIdxPi --------------------------
	.section	.nv.constant0._Z25unique_idx_calc_threadIdxPi,"a",@progbits
	.sectionflags	@""
	.align	4
.nv.constant0._Z25unique_idx_calc_threadIdxPi:
	.zero		904


//--------------------- .nv.constant0._Z13print_detailsv --------------------------
	.section	.nv.constant0._Z13print_detailsv,"a",@progbits
	.sectionflags	@""
	.align	4
.nv.constant0._Z13print_detailsv:
	.zero		896


//--------------------- SYMBOLS --------------------------

	.type		.nv.reservedSmem.offset0,@object
	.size		.nv.reservedSmem.offset0,0x4
	.type		vprintf,@function
